	.headerflags	@"EF_CUDA_TEXMODE_UNIFIED EF_CUDA_64BIT_ADDRESS EF_CUDA_ACCELERATORS EF_CUDA_SM90 EF_CUDA_VIRTUAL_SM(EF_CUDA_SM90)"
	.elftype	@"ET_EXEC"


//--------------------- .nv.info                  --------------------------
	.section	.nv.info,"",@"SHT_CUDA_INFO"
	.align	4


	//----- nvinfo : EIATTR_REGCOUNT
	.align		4
        /*0000*/ 	.byte	0x04, 0x2f
        /*0002*/ 	.short	(.L_1 - .L_0)
	.align		4
.L_0:
        /*0004*/ 	.word	index@(triton_poi_fused_max_pool2d_with_indices_10)
        /*0008*/ 	.word	0x00000028


	//----- nvinfo : EIATTR_MIN_STACK_SIZE
	.align		4
.L_1:
        /*000c*/ 	.byte	0x04, 0x12
        /*000e*/ 	.short	(.L_3 - .L_2)
	.align		4
.L_2:
        /*0010*/ 	.word	index@(triton_poi_fused_max_pool2d_with_indices_10)
        /*0014*/ 	.word	0x00000000


	//----- nvinfo : EIATTR_FRAME_SIZE
	.align		4
.L_3:
        /*0018*/ 	.byte	0x04, 0x11
        /*001a*/ 	.short	(.L_5 - .L_4)
	.align		4
.L_4:
        /*001c*/ 	.word	index@(triton_poi_fused_max_pool2d_with_indices_10)
        /*0020*/ 	.word	0x00000000


	//----- nvinfo : EIATTR_MIN_STACK_SIZE
	.align		4
.L_5:
        /*0024*/ 	.byte	0x04, 0x12
        /*0026*/ 	.short	(.L_7 - .L_6)
	.align		4
.L_6:
        /*0028*/ 	.word	index@(triton_poi_fused_max_pool2d_with_indices_10)
        /*002c*/ 	.word	0x00000000
.L_7:


//--------------------- .nv.info.triton_poi_fused_max_pool2d_with_indices_10 --------------------------
	.section	.nv.info.triton_poi_fused_max_pool2d_with_indices_10,"",@"SHT_CUDA_INFO"
	.sectionflags	@""
	.align	4


	//----- nvinfo : EIATTR_CUDA_API_VERSION
	.align		4
        /*0000*/ 	.byte	0x04, 0x37
        /*0002*/ 	.short	(.L_9 - .L_8)
.L_8:
        /*0004*/ 	.word	0x0000007c


	//----- nvinfo : EIATTR_KPARAM_INFO
	.align		4
.L_9:
        /*0008*/ 	.byte	0x04, 0x17
        /*000a*/ 	.short	(.L_11 - .L_10)
.L_10:
        /*000c*/ 	.word	0x00000000
        /*0010*/ 	.short	0x0003
        /*0012*/ 	.short	0x0018
        /*0014*/ 	.byte	0x00, 0xf0, 0x11, 0x00


	//----- nvinfo : EIATTR_KPARAM_INFO
	.align		4
.L_11:
        /*0018*/ 	.byte	0x04, 0x17
        /*001a*/ 	.short	(.L_13 - .L_12)
.L_12:
        /*001c*/ 	.word	0x00000000
        /*0020*/ 	.short	0x0002
        /*0022*/ 	.short	0x0010
        /*0024*/ 	.byte	0x00, 0xf4, 0x21, 0x00


	//----- nvinfo : EIATTR_KPARAM_INFO
	.align		4
.L_13:
        /*0028*/ 	.byte	0x04, 0x17
        /*002a*/ 	.short	(.L_15 - .L_14)
.L_14:
        /*002c*/ 	.word	0x00000000
        /*0030*/ 	.short	0x0001
        /*0032*/ 	.short	0x0008
        /*0034*/ 	.byte	0x00, 0xf4, 0x21, 0x00


	//----- nvinfo : EIATTR_KPARAM_INFO
	.align		4
.L_15:
        /*0038*/ 	.byte	0x04, 0x17
        /*003a*/ 	.short	(.L_17 - .L_16)
.L_16:
        /*003c*/ 	.word	0x00000000
        /*0040*/ 	.short	0x0000
        /*0042*/ 	.short	0x0000
        /*0044*/ 	.byte	0x00, 0xf4, 0x21, 0x00


	//----- nvinfo : EIATTR_SPARSE_MMA_MASK
	.align		4
.L_17:
        /*0048*/ 	.byte	0x03, 0x50
        /*004a*/ 	.short	0x0000


	//----- nvinfo : EIATTR_MAXREG_COUNT
	.align		4
        /*004c*/ 	.byte	0x03, 0x1b
        /*004e*/ 	.short	0x00ff


	//----- nvinfo : EIATTR_EXIT_INSTR_OFFSETS
	.align		4
        /*0050*/ 	.byte	0x04, 0x1c
        /*0052*/ 	.short	(.L_19 - .L_18)


	//   ....[0]....
.L_18:
        /*0054*/ 	.word	0x00000ff0


	//----- nvinfo : EIATTR_REQNTID
	.align		4
.L_19:
        /*0058*/ 	.byte	0x04, 0x10
        /*005a*/ 	.short	(.L_21 - .L_20)
.L_20:
        /*005c*/ 	.word	0x00000080
        /*0060*/ 	.word	0x00000001
        /*0064*/ 	.word	0x00000001


	//----- nvinfo : EIATTR_CBANK_PARAM_SIZE
	.align		4
.L_21:
        /*0068*/ 	.byte	0x03, 0x19
        /*006a*/ 	.short	0x001c


	//----- nvinfo : EIATTR_PARAM_CBANK
	.align		4
        /*006c*/ 	.byte	0x04, 0x0a
        /*006e*/ 	.short	(.L_23 - .L_22)
	.align		4
.L_22:
        /*0070*/ 	.word	index@(.nv.constant0.triton_poi_fused_max_pool2d_with_indices_10)
        /*0074*/ 	.short	0x0210
        /*0076*/ 	.short	0x001c


	//----- nvinfo : EIATTR_SW_WAR
	.align		4
.L_23:
        /*0078*/ 	.byte	0x04, 0x36
        /*007a*/ 	.short	(.L_25 - .L_24)
.L_24:
        /*007c*/ 	.word	0x00000008
.L_25:


//--------------------- .nv.callgraph             --------------------------
	.section	.nv.callgraph,"",@"SHT_CUDA_CALLGRAPH"
	.align	4
	.sectionentsize	8
	.align		4
        /*0000*/ 	.word	0x00000000
	.align		4
        /*0004*/ 	.word	0xffffffff
	.align		4
        /*0008*/ 	.word	0x00000000
	.align		4
        /*000c*/ 	.word	0xfffffffe
	.align		4
        /*0010*/ 	.word	0x00000000
	.align		4
        /*0014*/ 	.word	0xfffffffd
	.align		4
        /*0018*/ 	.word	0x00000000
	.align		4
        /*001c*/ 	.word	0xfffffffc


//--------------------- .text.triton_poi_fused_max_pool2d_with_indices_10 --------------------------
	.section	.text.triton_poi_fused_max_pool2d_with_indices_10,"ax",@progbits
	.sectionflags	@"SHF_BARRIERS=1"
	.align	128
        .global         triton_poi_fused_max_pool2d_with_indices_10
        .type           triton_poi_fused_max_pool2d_with_indices_10,@function
        .size           triton_poi_fused_max_pool2d_with_indices_10,(.L_x_1 - triton_poi_fused_max_pool2d_with_indices_10)
        .other          triton_poi_fused_max_pool2d_with_indices_10,@"STO_CUDA_ENTRY STV_DEFAULT"
triton_poi_fused_max_pool2d_with_indices_10:
.text.triton_poi_fused_max_pool2d_with_indices_10:
[----:B------:R-:W-:Y:S01]  /*0000*/  LDC R1, c[0x0][0x28] ;  /* 0x00000a00ff017b82 */ /* 0x000fe20000000800 */
[----:B------:R-:W1:Y:S07]  /*0010*/  S2R R0, SR_TID.X ;  /* 0x0000000000007919 */ /* 0x000e6e0000002100 */
[----:B------:R-:W2:Y:S01]  /*0020*/  LDC.64 R6, c[0x0][0x210] ;  /* 0x00008400ff067b82 */ /* 0x000ea20000000a00 */
[----:B------:R-:W-:Y:S01]  /*0030*/  ULDC.64 UR4, c[0x0][0x210] ;  /* 0x0000840000047ab9 */ /* 0x000fe20000000a00 */
[----:B------:R-:W-:Y:S01]  /*0040*/  ULDC.64 UR6, c[0x0][0x208] ;  /* 0x0000820000067ab9 */ /* 0x000fe20000000a00 */
[----:B------:R-:W3:Y:S01]  /*0050*/  S2R R4, SR_CTAID.X ;  /* 0x0000000000047919 */ /* 0x000ee20000002500 */
[----:B------:R-:W-:Y:S01]  /*0060*/  ULDC.64 UR8, c[0x0][0x220] ;  /* 0x0000880000087ab9 */ /* 0x000fe20000000a00 */
[----:B-1----:R-:W-:-:S02]  /*0070*/  IMAD.SHL.U32 R24, R0, 0x8, RZ ;  /* 0x0000000800187824 */ /* 0x002fc400078e00ff */
[----:B---3--:R-:W-:-:S03]  /*0080*/  IMAD.SHL.U32 R3, R4, 0x400, RZ ;  /* 0x0000040004037824 */ /* 0x008fc600078e00ff */
[----:B------:R-:W-:Y:S02]  /*0090*/  LOP3.LUT R24, R24, 0x3f8, RZ, 0xc0, !PT ;  /* 0x000003f818187812 */ /* 0x000fe400078ec0ff */
[----:B------:R-:W-:Y:S02]  /*00a0*/  SHF.R.S32.HI R23, RZ, 0x15, R4 ;  /* 0x00000015ff177819 */ /* 0x000fe40000011404 */
[----:B------:R-:W-:Y:S02]  /*00b0*/  LOP3.LUT R2, R3, R24, RZ, 0xfc, !PT ;  /* 0x0000001803027212 */ /* 0x000fe400078efcff */
[----:B------:R-:W-:Y:S02]  /*00c0*/  SGXT R23, R23, 0x1 ;  /* 0x000000011717781a */ /* 0x000fe40000000200 */
[----:B------:R-:W-:Y:S02]  /*00d0*/  SHF.R.S32.HI R5, RZ, 0x1f, R2 ;  /* 0x0000001fff057819 */ /* 0x000fe40000011402 */
[----:B------:R-:W-:-:S02]  /*00e0*/  LEA.HI R9, R23, R2, RZ, 0xb ;  /* 0x0000000217097211 */ /* 0x000fc400078f58ff */
[----:B------:R-:W-:-:S03]  /*00f0*/  LEA.HI R5, R5, R2, RZ, 0x7 ;  /* 0x0000000205057211 */ /* 0x000fc600078f38ff */
[----:B------:R-:W-:Y:S01]  /*0100*/  IMAD.SHL.U32 R10, R9, 0x4, RZ ;  /* 0x00000004090a7824 */ /* 0x000fe200078e00ff */
[----:B------:R-:W-:Y:S02]  /*0110*/  SHF.R.S32.HI R4, RZ, 0x7, R5 ;  /* 0x00000007ff047819 */ /* 0x000fe40000011405 */
[----:B------:R-:W-:Y:S02]  /*0120*/  LOP3.LUT R29, R5, 0xffffff80, RZ, 0xc0, !PT ;  /* 0xffffff80051d7812 */ /* 0x000fe400078ec0ff */
[----:B------:R-:W-:Y:S02]  /*0130*/  LEA.HI R8, R4, R4, RZ, 0x4 ;  /* 0x0000000404087211 */ /* 0x000fe400078f20ff */
[----:B------:R-:W-:Y:S01]  /*0140*/  LOP3.LUT R10, R10, 0xffffe000, RZ, 0xc0, !PT ;  /* 0xffffe0000a0a7812 */ /* 0x000fe200078ec0ff */
[----:B------:R-:W-:Y:S01]  /*0150*/  IMAD.IADD R29, R2, 0x1, -R29 ;  /* 0x00000001021d7824 */ /* 0x000fe200078e0a1d */
[----:B------:R-:W-:-:S05]  /*0160*/  LOP3.LUT R9, R8, 0xfffff0, RZ, 0xc0, !PT ;  /* 0x00fffff008097812 */ /* 0x000fca00078ec0ff */
[----:B------:R-:W-:-:S04]  /*0170*/  IMAD.IADD R9, R4, 0x1, -R9 ;  /* 0x0000000104097824 */ /* 0x000fc800078e0a09 */
[----:B------:R-:W-:-:S04]  /*0180*/  IMAD R34, R9, 0x100, R10 ;  /* 0x0000010009227824 */ /* 0x000fc800078e020a */
[--C-:B------:R-:W-:Y:S01]  /*0190*/  IMAD.IADD R17, R29, 0x1, R34.reuse ;  /* 0x000000011d117824 */ /* 0x100fe200078e0222 */
[----:B------:R-:W-:Y:S02]  /*01a0*/  SHF.R.S32.HI R26, RZ, 0x1f, R34 ;  /* 0x0000001fff1a7819 */ /* 0x000fe40000011422 */
[----:B------:R-:W-:Y:S01]  /*01b0*/  IADD3 R4, P0, R29, R34, RZ ;  /* 0x000000221d047210 */ /* 0x000fe20007f1e0ff */
[----:B--2---:R-:W-:-:S03]  /*01c0*/  IMAD.WIDE R16, R17, 0x4, R6 ;  /* 0x0000000411107825 */ /* 0x004fc600078e0206 */
[----:B------:R-:W-:Y:S02]  /*01d0*/  LEA.HI.X.SX32 R5, R29, R26, 0x1, P0 ;  /* 0x0000001a1d057211 */ /* 0x000fe400000f0eff */
[C---:B------:R-:W-:Y:S01]  /*01e0*/  LEA R12, P0, R4.reuse, UR4, 0x2 ;  /* 0x00000004040c7c11 */ /* 0x040fe2000f8010ff */
[----:B------:R-:W2:Y:S03]  /*01f0*/  LDG.E.128 R16, desc[UR6][R16.64] ;  /* 0x0000000610107981 */ /* 0x000ea6000c1e1d00 */
[----:B------:R-:W-:Y:S01]  /*0200*/  LEA.HI.X R13, R4, UR5, R5, 0x2, P0 ;  /* 0x00000005040d7c11 */ /* 0x000fe200080f1405 */
[----:B------:R-:W-:-:S05]  /*0210*/  VIADD R22, R34, 0x1000 ;  /* 0x0000100022167836 */ /* 0x000fca0000000000 */
[----:B------:R-:W2:Y:S01]  /*0220*/  LDG.E.128 R12, desc[UR6][R12.64+0x200] ;  /* 0x000200060c0c7981 */ /* 0x000ea2000c1e1d00 */
[----:B------:R-:W-:-:S04]  /*0230*/  IMAD.IADD R9, R29, 0x1, R22 ;  /* 0x000000011d097824 */ /* 0x000fc800078e0216 */
[----:B------:R-:W-:-:S06]  /*0240*/  IMAD.WIDE R8, R9, 0x4, R6 ;  /* 0x0000000409087825 */ /* 0x000fcc00078e0206 */
[----:B------:R-:W3:Y:S01]  /*0250*/  LDG.E.128 R8, desc[UR6][R8.64] ;  /* 0x0000000608087981 */ /* 0x000ee2000c1e1d00 */
[----:B------:R-:W-:-:S04]  /*0260*/  LOP3.LUT R24, R3, 0x4, R24, 0xfe, !PT ;  /* 0x0000000403187812 */ /* 0x000fc800078efe18 */
[----:B------:R-:W-:-:S04]  /*0270*/  LEA.HI R23, R23, R24, RZ, 0x7 ;  /* 0x0000001817177211 */ /* 0x000fc800078f38ff */
[----:B------:R-:W-:-:S05]  /*0280*/  LOP3.LUT R25, R23, 0xffffff80, RZ, 0xc0, !PT ;  /* 0xffffff8017197812 */ /* 0x000fca00078ec0ff */
[----:B------:R-:W-:Y:S02]  /*0290*/  IMAD.IADD R25, R24, 0x1, -R25 ;  /* 0x0000000118197824 */ /* 0x000fe400078e0a19 */
[----:B------:R-:W-:Y:S01]  /*02a0*/  VIADD R30, R34, 0x1080 ;  /* 0x00001080221e7836 */ /* 0x000fe20000000000 */
[----:B--2---:R-:W-:Y:S02]  /*02b0*/  FSETP.GT.AND P5, PT, R15, R19, PT ;  /* 0x000000130f00720b */ /* 0x004fe40003fa4000 */
[----:B------:R-:W-:Y:S02]  /*02c0*/  FSETP.GT.AND P2, PT, R14, R18, PT ;  /* 0x000000120e00720b */ /* 0x000fe40003f44000 */
[----:B------:R-:W-:Y:S02]  /*02d0*/  FSETP.GT.AND P3, PT, R12, R16, PT ;  /* 0x000000100c00720b */ /* 0x000fe40003f64000 */
[----:B------:R-:W-:Y:S02]  /*02e0*/  FSETP.GT.AND P4, PT, R13, R17, PT ;  /* 0x000000110d00720b */ /* 0x000fe40003f84000 */
[----:B------:R-:W-:-:S02]  /*02f0*/  FSETP.NAN.AND P1, PT, R15, R15, PT ;  /* 0x0000000f0f00720b */ /* 0x000fc40003f28000 */
[----:B------:R-:W-:-:S03]  /*0300*/  FSETP.NAN.AND P0, PT, R14, R14, PT ;  /* 0x0000000e0e00720b */ /* 0x000fc60003f08000 */
[----:B------:R-:W-:Y:S02]  /*0310*/  @!P5 SEL R15, R15, R19, P1 ;  /* 0x000000130f0fd207 */ /* 0x000fe40000800000 */
[----:B------:R-:W-:Y:S02]  /*0320*/  @!P2 SEL R14, R14, R18, P0 ;  /* 0x000000120e0ea207 */ /* 0x000fe40000000000 */
[----:B---3--:R-:W-:Y:S02]  /*0330*/  FSETP.NAN.AND P1, PT, R8, R8, PT ;  /* 0x000000080800720b */ /* 0x008fe40003f28000 */
[----:B------:R-:W-:Y:S02]  /*0340*/  FSETP.NAN.AND P0, PT, R12, R12, PT ;  /* 0x0000000c0c00720b */ /* 0x000fe40003f08000 */
[----:B------:R-:W-:Y:S02]  /*0350*/  P2R R5, PR, RZ, 0x4 ;  /* 0x00000004ff057803 */ /* 0x000fe40000000000 */
[----:B------:R-:W-:-:S02]  /*0360*/  FSETP.NAN.AND P2, PT, R13, R13, PT ;  /* 0x0000000d0d00720b */ /* 0x000fc40003f48000 */
[----:B------:R-:W-:Y:S02]  /*0370*/  @!P3 SEL R12, R12, R16, P0 ;  /* 0x000000100c0cb207 */ /* 0x000fe40000000000 */
[----:B------:R-:W-:Y:S02]  /*0380*/  FSETP.NAN.AND P0, PT, R9, R9, PT ;  /* 0x000000090900720b */ /* 0x000fe40003f08000 */
[----:B------:R-:W-:Y:S02]  /*0390*/  @!P4 SEL R13, R13, R17, P2 ;  /* 0x000000110d0dc207 */ /* 0x000fe40001000000 */
[----:B------:R-:W-:-:S04]  /*03a0*/  FSETP.GEU.AND P2, PT, R12, R8, PT ;  /* 0x000000080c00720b */ /* 0x000fc80003f4e000 */
[----:B------:R-:W-:Y:S02]  /*03b0*/  P2R R23, PR, RZ, 0x4 ;  /* 0x00000004ff177803 */ /* 0x000fe40000000000 */
[----:B------:R-:W-:Y:S02]  /*03c0*/  @!P1 SEL R8, R8, R12, !P2 ;  /* 0x0000000c08089207 */ /* 0x000fe40005000000 */
[----:B------:R-:W-:-:S04]  /*03d0*/  FSETP.GEU.AND P2, PT, R13, R9, PT ;  /* 0x000000090d00720b */ /* 0x000fc80003f4e000 */
[----:B------:R-:W-:Y:S02]  /*03e0*/  @!P0 SEL R9, R9, R13, !P2 ;  /* 0x0000000d09098207 */ /* 0x000fe40005000000 */
[----:B------:R-:W-:-:S04]  /*03f0*/  IADD3 R12, P0, R25, R34, RZ ;  /* 0x00000022190c7210 */ /* 0x000fc80007f1e0ff */
[----:B------:R-:W-:Y:S02]  /*0400*/  LEA.HI.X.SX32 R13, R25, R26, 0x1, P0 ;  /* 0x0000001a190d7211 */ /* 0x000fe400000f0eff */
[----:B------:R-:W-:-:S04]  /*0410*/  LEA R36, P0, R12, UR4, 0x2 ;  /* 0x000000040c247c11 */ /* 0x000fc8000f8010ff */
[----:B------:R-:W-:Y:S02]  /*0420*/  LEA.HI.X R37, R12, UR5, R13, 0x2, P0 ;  /* 0x000000050c257c11 */ /* 0x000fe400080f140d */
[-C--:B------:R-:W-:Y:S02]  /*0430*/  FSETP.NAN.AND P0, PT, R10, R10.reuse, PT ;  /* 0x0000000a0a00720b */ /* 0x080fe40003f08000 */
[----:B------:R-:W-:Y:S01]  /*0440*/  FSETP.GEU.AND P1, PT, R14, R10, PT ;  /* 0x0000000a0e00720b */ /* 0x000fe20003f2e000 */
[----:B------:R-:W-:-:S10]  /*0450*/  IMAD.IADD R17, R29, 0x1, R30 ;  /* 0x000000011d117824 */ /* 0x000fd400078e021e */
[----:B------:R-:W-:Y:S02]  /*0460*/  @!P0 SEL R10, R10, R14, !P1 ;  /* 0x0000000e0a0a8207 */ /* 0x000fe40004800000 */
[-C--:B------:R-:W-:Y:S01]  /*0470*/  FSETP.NAN.AND P0, PT, R11, R11.reuse, PT ;  /* 0x0000000b0b00720b */ /* 0x080fe20003f08000 */
[----:B------:R-:W-:Y:S01]  /*0480*/  IMAD.WIDE R16, R17, 0x4, R6 ;  /* 0x0000000411107825 */ /* 0x000fe200078e0206 */
[----:B------:R-:W-:Y:S02]  /*0490*/  P2R R26, PR, RZ, 0x2 ;  /* 0x00000002ff1a7803 */ /* 0x000fe40000000000 */
[----:B------:R-:W-:-:S09]  /*04a0*/  FSETP.GEU.AND P1, PT, R15, R11, PT ;  /* 0x0000000b0f00720b */ /* 0x000fd20003f2e000 */
[----:B------:R-:W-:Y:S02]  /*04b0*/  @!P0 SEL R11, R11, R15, !P1 ;  /* 0x0000000f0b0b8207 */ /* 0x000fe40004800000 */
[----:B------:R1:W2:Y:S01]  /*04c0*/  LDG.E.128 R12, desc[UR6][R16.64] ;  /* 0x00000006100c7981 */ /* 0x0002a2000c1e1d00 */
[----:B------:R-:W-:Y:S01]  /*04d0*/  P2R R27, PR, RZ, 0x2 ;  /* 0x00000002ff1b7803 */ /* 0x000fe20000000000 */
[----:B-1----:R-:W-:-:S04]  /*04e0*/  IMAD.IADD R17, R25, 0x1, R34 ;  /* 0x0000000119117824 */ /* 0x002fc800078e0222 */
[----:B------:R-:W-:-:S06]  /*04f0*/  IMAD.WIDE R16, R17, 0x4, R6 ;  /* 0x0000000411107825 */ /* 0x000fcc00078e0206 */
[----:B------:R-:W3:Y:S01]  /*0500*/  LDG.E.128 R16, desc[UR6][R16.64] ;  /* 0x0000000610107981 */ /* 0x000ee2000c1e1d00 */
[-C--:B--2---:R-:W-:Y:S02]  /*0510*/  FSETP.NAN.AND P0, PT, R15, R15.reuse, PT ;  /* 0x0000000f0f00720b */ /* 0x084fe40003f08000 */
[----:B------:R-:W-:-:S11]  /*0520*/  FSETP.GEU.AND P1, PT, R11, R15, PT ;  /* 0x0000000f0b00720b */ /* 0x000fd60003f2e000 */
[----:B------:R-:W-:Y:S02]  /*0530*/  @!P0 SEL R15, R15, R11, !P1 ;  /* 0x0000000b0f0f8207 */ /* 0x000fe40004800000 */
[-C--:B------:R-:W-:Y:S02]  /*0540*/  FSETP.NAN.AND P0, PT, R14, R14.reuse, PT ;  /* 0x0000000e0e00720b */ /* 0x080fe40003f08000 */
[----:B------:R-:W-:Y:S02]  /*0550*/  P2R R28, PR, RZ, 0x2 ;  /* 0x00000002ff1c7803 */ /* 0x000fe40000000000 */
[----:B------:R-:W-:-:S09]  /*0560*/  FSETP.GEU.AND P1, PT, R10, R14, PT ;  /* 0x0000000e0a00720b */ /* 0x000fd20003f2e000 */
        /* <DEDUP_REMOVED lines=9> */
[----:B------:R-:W3:Y:S01]  /*0600*/  LDG.E.128 R8, desc[UR6][R36.64+0x200] ;  /* 0x0002000624087981 */ /* 0x000ee2000c1e1d00 */
[----:B------:R-:W-:Y:S02]  /*0610*/  P2R R32, PR, RZ, 0x2 ;  /* 0x00000002ff207803 */ /* 0x000fe40000000000 */
[C---:B---3--:R-:W-:Y:S02]  /*0620*/  FSETP.GT.AND P1, PT, R9.reuse, R17, PT ;  /* 0x000000110900720b */ /* 0x048fe40003f24000 */
[----:B------:R-:W-:Y:S02]  /*0630*/  FSETP.NAN.AND P0, PT, R9, R9, PT ;  /* 0x000000090900720b */ /* 0x000fe40003f08000 */
[----:B------:R-:W-:-:S09]  /*0640*/  P2R R33, PR, RZ, 0x2 ;  /* 0x00000002ff217803 */ /* 0x000fd20000000000 */
[----:B------:R-:W-:Y:S02]  /*0650*/  @!P1 SEL R9, R9, R17, P0 ;  /* 0x0000001109099207 */ /* 0x000fe40000000000 */
[C---:B------:R-:W-:Y:S02]  /*0660*/  FSETP.GT.AND P1, PT, R10.reuse, R18, PT ;  /* 0x000000120a00720b */ /* 0x040fe40003f24000 */
[----:B------:R-:W-:Y:S02]  /*0670*/  FSETP.NAN.AND P0, PT, R10, R10, PT ;  /* 0x0000000a0a00720b */ /* 0x000fe40003f08000 */
[----:B------:R-:W-:-:S09]  /*0680*/  P2R R34, PR, RZ, 0x2 ;  /* 0x00000002ff227803 */ /* 0x000fd20000000000 */
[----:B------:R-:W-:Y:S02]  /*0690*/  @!P1 SEL R10, R10, R18, P0 ;  /* 0x000000120a0a9207 */ /* 0x000fe40000000000 */
[C---:B------:R-:W-:Y:S02]  /*06a0*/  FSETP.GT.AND P1, PT, R11.reuse, R19, PT ;  /* 0x000000130b00720b */ /* 0x040fe40003f24000 */
[----:B------:R-:W-:Y:S02]  /*06b0*/  FSETP.NAN.AND P0, PT, R11, R11, PT ;  /* 0x0000000b0b00720b */ /* 0x000fe40003f08000 */
[----:B------:R-:W-:-:S09]  /*06c0*/  P2R R35, PR, RZ, 0x2 ;  /* 0x00000002ff237803 */ /* 0x000fd20000000000 */
[----:B------:R-:W-:Y:S02]  /*06d0*/  @!P1 SEL R11, R11, R19, P0 ;  /* 0x000000130b0b9207 */ /* 0x000fe40000000000 */
[C---:B------:R-:W-:Y:S01]  /*06e0*/  FSETP.GT.AND P1, PT, R8.reuse, R16, PT ;  /* 0x000000100800720b */ /* 0x040fe20003f24000 */
[----:B------:R-:W-:Y:S01]  /*06f0*/  IMAD.IADD R17, R25, 0x1, R22 ;  /* 0x0000000119117824 */ /* 0x000fe200078e0216 */
[----:B------:R-:W-:-:S11]  /*0700*/  FSETP.NAN.AND P0, PT, R8, R8, PT ;  /* 0x000000080800720b */ /* 0x000fd60003f08000 */
[----:B------:R-:W-:Y:S01]  /*0710*/  @!P1 SEL R8, R8, R16, P0 ;  /* 0x0000001008089207 */ /* 0x000fe20000000000 */
[----:B------:R-:W-:-:S06]  /*0720*/  IMAD.WIDE R16, R17, 0x4, R6 ;  /* 0x0000000411107825 */ /* 0x000fcc00078e0206 */
[----:B------:R-:W2:Y:S01]  /*0730*/  LDG.E.128 R16, desc[UR6][R16.64] ;  /* 0x0000000610107981 */ /* 0x000ea2000c1e1d00 */
[----:B------:R-:W-:Y:S02]  /*0740*/  P2R R36, PR, RZ, 0x2 ;  /* 0x00000002ff247803 */ /* 0x000fe40000000000 */
[----:B------:R-:W-:Y:S02]  /*0750*/  P2R R24, PR, RZ, 0x4 ;  /* 0x00000004ff187803 */ /* 0x000fe40000000000 */
[----:B------:R-:W-:Y:S02]  /*0760*/  P2R R4, PR, RZ, 0x20 ;  /* 0x00000020ff047803 */ /* 0x000fe40000000000 */
[-C--:B--2---:R-:W-:Y:S02]  /*0770*/  FSETP.NAN.AND P0, PT, R19, R19.reuse, PT ;  /* 0x000000131300720b */ /* 0x084fe40003f08000 */
[----:B------:R-:W-:-:S04]  /*0780*/  FSETP.GEU.AND P1, PT, R11, R19, PT ;  /* 0x000000130b00720b */ /* 0x000fc80003f2e000 */
[----:B------:R-:W-:-:S07]  /*0790*/  P2R R22, PR, RZ, 0x2 ;  /* 0x00000002ff167803 */ /* 0x000fce0000000000 */
[----:B------:R-:W-:Y:S02]  /*07a0*/  @!P0 SEL R19, R19, R11, !P1 ;  /* 0x0000000b13138207 */ /* 0x000fe40004800000 */
[-C--:B------:R-:W-:Y:S02]  /*07b0*/  FSETP.NAN.AND P1, PT, R18, R18.reuse, PT ;  /* 0x000000121200720b */ /* 0x080fe40003f28000 */
[----:B------:R-:W-:-:S11]  /*07c0*/  FSETP.GEU.AND P0, PT, R10, R18, PT ;  /* 0x000000120a00720b */ /* 0x000fd60003f0e000 */
[----:B------:R-:W-:Y:S02]  /*07d0*/  @!P1 SEL R18, R18, R10, !P0 ;  /* 0x0000000a12129207 */ /* 0x000fe40004000000 */
[----:B------:R-:W-:Y:S02]  /*07e0*/  P2R R10, PR, RZ, 0x1 ;  /* 0x00000001ff0a7803 */ /* 0x000fe40000000000 */
[----:B------:R-:W-:-:S04]  /*07f0*/  ISETP.NE.AND P0, PT, R22, RZ, PT ;  /* 0x000000ff1600720c */ /* 0x000fc80003f05270 */
        /* <DEDUP_REMOVED lines=15> */
[----:B------:R-:W-:Y:S01]  /*08f0*/  ISETP.NE.AND P0, PT, R5, RZ, PT ;  /* 0x000000ff0500720c */ /* 0x000fe20003f05270 */
[----:B------:R-:W-:-:S04]  /*0900*/  IMAD.IADD R5, R25, 0x1, R30 ;  /* 0x0000000119057824 */ /* 0x000fc800078e021e */
[----:B------:R-:W-:-:S06]  /*0910*/  IMAD.WIDE R4, R5, 0x4, R6 ;  /* 0x0000000405047825 */ /* 0x000fcc00078e0206 */
[----:B------:R-:W2:Y:S01]  /*0920*/  LDG.E.128 R4, desc[UR6][R4.64] ;  /* 0x0000000604047981 */ /* 0x000ea2000c1e1d00 */
[-C--:B------:R-:W-:Y:S02]  /*0930*/  FSETP.NAN.AND P2, PT, R17, R17.reuse, PT ;  /* 0x000000111100720b */ /* 0x080fe40003f48000 */
[----:B------:R-:W-:Y:S02]  /*0940*/  P2R R21, PR, RZ, 0x8 ;  /* 0x00000008ff157803 */ /* 0x000fe40000000000 */
[----:B------:R-:W-:Y:S02]  /*0950*/  FSETP.NAN.AND P3, PT, R16, R16, PT ;  /* 0x000000101000720b */ /* 0x000fe40003f68000 */
[----:B------:R-:W-:Y:S02]  /*0960*/  P2R R20, PR, RZ, 0x10 ;  /* 0x00000010ff147803 */ /* 0x000fe40000000000 */
[----:B------:R-:W-:Y:S02]  /*0970*/  FSETP.GEU.AND P1, PT, R9, R17, PT ;  /* 0x000000110900720b */ /* 0x000fe40003f2e000 */
[----:B------:R-:W-:-:S03]  /*0980*/  P2R R37, PR, RZ, 0x1 ;  /* 0x00000001ff257803 */ /* 0x000fc60000000000 */
[----:B------:R-:W-:Y:S02]  /*0990*/  @!P2 SEL R17, R17, R9, !P1 ;  /* 0x000000091111a207 */ /* 0x000fe40004800000 */
[----:B------:R-:W-:Y:S02]  /*09a0*/  FSETP.GEU.AND P2, PT, R8, R16, PT ;  /* 0x000000100800720b */ /* 0x000fe40003f4e000 */
[----:B------:R-:W-:Y:S02]  /*09b0*/  ISETP.NE.AND P0, PT, R20, RZ, PT ;  /* 0x000000ff1400720c */ /* 0x000fe40003f05270 */
[----:B------:R-:W-:Y:S02]  /*09c0*/  @!P3 SEL R16, R16, R8, !P2 ;  /* 0x000000081010b207 */ /* 0x000fe40005000000 */
[----:B------:R-:W-:Y:S02]  /*09d0*/  P2R R20, PR, RZ, 0x1 ;  /* 0x00000001ff147803 */ /* 0x000fe40000000000 */
[----:B------:R-:W-:-:S04]  /*09e0*/  ISETP.NE.AND P0, PT, R21, RZ, PT ;  /* 0x000000ff1500720c */ /* 0x000fc80003f05270 */
[----:B------:R-:W-:Y:S02]  /*09f0*/  P2R R21, PR, RZ, 0x1 ;  /* 0x00000001ff157803 */ /* 0x000fe40000000000 */
        /* <DEDUP_REMOVED lines=8> */
[----:B------:R-:W1:Y:S01]  /*0a80*/  S2UR UR5, SR_CgaCtaId ;  /* 0x00000000000579c3 */ /* 0x000e620000008800 */
[----:B------:R-:W-:Y:S01]  /*0a90*/  UMOV UR4, 0x400 ;  /* 0x0000040000047882 */ /* 0x000fe20000000000 */
[----:B------:R-:W-:Y:S01]  /*0aa0*/  IMAD.SHL.U32 R0, R0, 0x4, RZ ;  /* 0x0000000400007824 */ /* 0x000fe200078e00ff */
[----:B-1----:R-:W-:-:S04]  /*0ab0*/  UPRMT UR4, UR5, 0x654, UR4 ;  /* 0x0000065405047896 */ /* 0x002fc80008000004 */
[----:B------:R-:W-:-:S04]  /*0ac0*/  LOP3.LUT R0, R0, 0x1fc, RZ, 0xc0, !PT ;  /* 0x000001fc00007812 */ /* 0x000fc800078ec0ff */
[----:B------:R-:W-:Y:S02]  /*0ad0*/  LEA R30, R0, UR4, 0x2 ;  /* 0x00000004001e7c11 */ /* 0x000fe4000f8e10ff */
[-C--:B--2---:R-:W-:Y:S02]  /*0ae0*/  FSETP.NAN.AND P4, PT, R7, R7.reuse, PT ;  /* 0x000000070700720b */ /* 0x084fe40003f88000 */
[----:B------:R-:W-:Y:S02]  /*0af0*/  FSETP.NAN.AND P5, PT, R6, R6, PT ;  /* 0x000000060600720b */ /* 0x000fe40003fa8000 */
[----:B------:R-:W-:Y:S02]  /*0b00*/  FSETP.GEU.AND P3, PT, R19, R7, PT ;  /* 0x000000071300720b */ /* 0x000fe40003f6e000 */
[----:B------:R-:W-:Y:S02]  /*0b10*/  FSETP.NAN.AND P6, PT, R5, R5, PT ;  /* 0x000000050500720b */ /* 0x000fe40003fc8000 */
[----:B------:R-:W-:-:S05]  /*0b20*/  FSETP.NAN.AND P0, PT, R4, R4, PT ;  /* 0x000000040400720b */ /* 0x000fca0003f08000 */
[----:B------:R-:W-:Y:S02]  /*0b30*/  @!P4 SEL R7, R7, R19, !P3 ;  /* 0x000000130707c207 */ /* 0x000fe40005800000 */
[----:B------:R-:W-:-:S04]  /*0b40*/  FSETP.GEU.AND P4, PT, R18, R6, PT ;  /* 0x000000061200720b */ /* 0x000fc80003f8e000 */
[----:B------:R-:W-:Y:S02]  /*0b50*/  @!P5 SEL R6, R6, R18, !P4 ;  /* 0x000000120606d207 */ /* 0x000fe40006000000 */
[----:B------:R-:W-:-:S04]  /*0b60*/  FSETP.GEU.AND P5, PT, R17, R5, PT ;  /* 0x000000051100720b */ /* 0x000fc80003fae000 */
[----:B------:R-:W-:Y:S02]  /*0b70*/  @!P6 SEL R5, R5, R17, !P5 ;  /* 0x000000110505e207 */ /* 0x000fe40006800000 */
[----:B------:R-:W-:-:S04]  /*0b80*/  FSETP.GEU.AND P6, PT, R16, R4, PT ;  /* 0x000000041000720b */ /* 0x000fc80003fce000 */
[----:B------:R-:W-:Y:S02]  /*0b90*/  @!P0 SEL R4, R4, R16, !P6 ;  /* 0x0000001004048207 */ /* 0x000fe40007000000 */
[----:B------:R-:W-:-:S04]  /*0ba0*/  ISETP.NE.AND P0, PT, R21, RZ, PT ;  /* 0x000000ff1500720c */ /* 0x000fc80003f05270 */
[----:B------:R-:W-:Y:S02]  /*0bb0*/  SEL R8, RZ, 0x1, !P0 ;  /* 0x00000001ff087807 */ /* 0x000fe40004000000 */
        /* <DEDUP_REMOVED lines=11> */
[----:B------:R-:W-:Y:S02]  /*0c70*/  SEL R8, R8, 0x2, P0 ;  /* 0x0000000208087807 */ /* 0x000fe40000000000 */
[----:B------:R-:W-:-:S04]  /*0c80*/  ISETP.NE.AND P0, PT, R24, RZ, PT ;  /* 0x000000ff1800720c */ /* 0x000fc80003f05270 */
[----:B------:R-:W-:Y:S02]  /*0c90*/  SEL R16, R16, 0x2, P0 ;  /* 0x0000000210107807 */ /* 0x000fe40000000000 */
[----:B------:R-:W-:-:S04]  /*0ca0*/  ISETP.NE.AND P0, PT, R26, RZ, PT ;  /* 0x000000ff1a00720c */ /* 0x000fc80003f05270 */
[----:B------:R-:W-:Y:S02]  /*0cb0*/  SEL R18, R18, 0x2, P0 ;  /* 0x0000000212127807 */ /* 0x000fe40000000000 */
[----:B------:R-:W-:Y:S02]  /*0cc0*/  ISETP.NE.AND P0, PT, R22, RZ, PT ;  /* 0x000000ff1600720c */ /* 0x000fe40003f05270 */
[----:B------:R-:W-:Y:S01]  /*0cd0*/  SEL R21, R18, 0x3, P1 ;  /* 0x0000000312157807 */ /* 0x000fe20000800000 */
[----:B------:R-:W1:Y:S01]  /*0ce0*/  LDC.64 R22, c[0x0][0x218] ;  /* 0x00008600ff167b82 */ /* 0x000e620000000a00 */
[----:B------:R-:W-:Y:S02]  /*0cf0*/  SEL R17, R17, 0x2, P0 ;  /* 0x0000000211117807 */ /* 0x000fe40000000000 */
[----:B------:R-:W-:-:S04]  /*0d00*/  ISETP.NE.AND P1, PT, R29, RZ, PT ;  /* 0x000000ff1d00720c */ /* 0x000fc80003f25270 */
[----:B------:R-:W-:Y:S02]  /*0d10*/  SEL R26, R17, 0x3, P1 ;  /* 0x00000003111a7807 */ /* 0x000fe40000800000 */
[----:B------:R-:W-:-:S04]  /*0d20*/  ISETP.NE.AND P1, PT, R31, RZ, PT ;  /* 0x000000ff1f00720c */ /* 0x000fc80003f25270 */
[----:B------:R-:W-:Y:S02]  /*0d30*/  SEL R24, R16, 0x3, P1 ;  /* 0x0000000310187807 */ /* 0x000fe40000800000 */
[----:B------:R-:W-:-:S04]  /*0d40*/  ISETP.NE.AND P1, PT, R32, RZ, PT ;  /* 0x000000ff2000720c */ /* 0x000fc80003f25270 */
[----:B------:R-:W-:Y:S02]  /*0d50*/  SEL R27, R8, 0x3, P1 ;  /* 0x00000003081b7807 */ /* 0x000fe40000800000 */
[----:B------:R-:W2:Y:S01]  /*0d60*/  S2R R8, SR_TID.X ;  /* 0x0000000000087919 */ /* 0x000ea20000002100 */
[----:B------:R-:W-:Y:S01]  /*0d70*/  ISETP.NE.AND P0, PT, R11, RZ, PT ;  /* 0x000000ff0b00720c */ /* 0x000fe20003f05270 */
[----:B--2---:R-:W-:-:S05]  /*0d80*/  IMAD.SHL.U32 R8, R8, 0x8, RZ ;  /* 0x0000000808087824 */ /* 0x004fca00078e00ff */
[----:B------:R-:W-:-:S04]  /*0d90*/  LOP3.LUT R8, R8, 0x3f8, RZ, 0xc0, !PT ;  /* 0x000003f808087812 */ /* 0x000fc800078ec0ff */
[----:B------:R-:W-:Y:S01]  /*0da0*/  LEA R29, R8, UR4, 0x2 ;  /* 0x00000004081d7c11 */ /* 0x000fe2000f8e10ff */
[----:B------:R-:W-:-:S04]  /*0db0*/  ULDC.64 UR4, c[0x0][0x218] ;  /* 0x0000860000047ab9 */ /* 0x000fc80000000a00 */
[----:B------:R-:W-:Y:S04]  /*0dc0*/  STS.128 [R29], R12 ;  /* 0x0000000c1d007388 */ /* 0x000fe80000000c00 */
[----:B------:R2:W-:Y:S01]  /*0dd0*/  STS.128 [R29+0x10], R4 ;  /* 0x000010041d007388 */ /* 0x0005e20000000c00 */
[----:B------:R-:W-:Y:S01]  /*0de0*/  SEL R19, R19, 0x2, P0 ;  /* 0x0000000213137807 */ /* 0x000fe20000000000 */
[----:B------:R-:W-:Y:S01]  /*0df0*/  BAR.SYNC.DEFER_BLOCKING 0x0 ;  /* 0x0000000000007b1d */ /* 0x000fe20000010000 */
[----:B------:R-:W-:Y:S02]  /*0e00*/  ISETP.NE.AND P0, PT, R10, RZ, PT ;  /* 0x000000ff0a00720c */ /* 0x000fe40003f05270 */
[----:B------:R-:W-:Y:S02]  /*0e10*/  ISETP.NE.AND P1, PT, R9, RZ, PT ;  /* 0x000000ff0900720c */ /* 0x000fe40003f25270 */
[----:B------:R-:W-:-:S02]  /*0e20*/  SEL R25, R19, 0x3, P3 ;  /* 0x0000000313197807 */ /* 0x000fc40001800000 */
[----:B------:R-:W-:Y:S01]  /*0e30*/  SEL R20, R20, 0x2, P0 ;  /* 0x0000000214147807 */ /* 0x000fe20000000000 */
[----:B------:R-:W3:Y:S04]  /*0e40*/  LDS.128 R8, [R30] ;  /* 0x000000001e087984 */ /* 0x000ee80000000c00 */
[----:B------:R-:W4:Y:S01]  /*0e50*/  LDS.128 R16, [R30+0x800] ;  /* 0x000800001e107984 */ /* 0x000f220000000c00 */
[----:B------:R-:W-:Y:S02]  /*0e60*/  ISETP.NE.AND P0, PT, R36, RZ, PT ;  /* 0x000000ff2400720c */ /* 0x000fe40003f05270 */
[----:B------:R-:W-:Y:S02]  /*0e70*/  ISETP.NE.AND P3, PT, R33, RZ, PT ;  /* 0x000000ff2100720c */ /* 0x000fe40003f65270 */
[----:B------:R-:W-:-:S02]  /*0e80*/  PRMT R21, R26, 0x3340, R21 ;  /* 0x000033401a157816 */ /* 0x000fc40000000015 */
[----:B------:R-:W-:Y:S02]  /*0e90*/  SEL R28, R20, 0x3, P4 ;  /* 0x00000003141c7807 */ /* 0x000fe40002000000 */
[----:B------:R-:W-:Y:S02]  /*0ea0*/  SEL R26, RZ, 0x1, !P3 ;  /* 0x00000001ff1a7807 */ /* 0x000fe40005800000 */
[----:B------:R-:W-:Y:S02]  /*0eb0*/  SEL R20, RZ, 0x1, !P0 ;  /* 0x00000001ff147807 */ /* 0x000fe40004000000 */
[----:B------:R-:W-:Y:S02]  /*0ec0*/  SEL R26, R26, 0x2, P1 ;  /* 0x000000021a1a7807 */ /* 0x000fe40000800000 */
[----:B------:R-:W-:Y:S02]  /*0ed0*/  SEL R20, R20, 0x2, P2 ;  /* 0x0000000214147807 */ /* 0x000fe40001000000 */
[----:B--2---:R-:W-:-:S02]  /*0ee0*/  LOP3.LUT R5, R3, R0, RZ, 0xfc, !PT ;  /* 0x0000000003057212 */ /* 0x004fc400078efcff */
[----:B------:R-:W-:Y:S02]  /*0ef0*/  SEL R26, R26, 0x3, P5 ;  /* 0x000000031a1a7807 */ /* 0x000fe40002800000 */
[----:B------:R-:W-:Y:S02]  /*0f00*/  SEL R7, R20, 0x3, P6 ;  /* 0x0000000314077807 */ /* 0x000fe40003000000 */
[----:B------:R-:W-:Y:S02]  /*0f10*/  SHF.R.S32.HI R0, RZ, 0x1f, R3 ;  /* 0x0000001fff007819 */ /* 0x000fe40000011403 */
[----:B------:R-:W-:Y:S02]  /*0f20*/  LEA R4, P0, R5, UR4, 0x2 ;  /* 0x0000000405047c11 */ /* 0x000fe4000f8010ff */
[----:B------:R-:W-:Y:S02]  /*0f30*/  PRMT R24, R27, 0x3340, R24 ;  /* 0x000033401b187816 */ /* 0x000fe40000000018 */
[----:B------:R-:W-:-:S02]  /*0f40*/  PRMT R25, R28, 0x3340, R25 ;  /* 0x000033401c197816 */ /* 0x000fc40000000019 */
[----:B------:R-:W-:Y:S02]  /*0f50*/  IADD3 R6, P1, R2, UR8, RZ ;  /* 0x0000000802067c10 */ /* 0x000fe4000ff3e0ff */
[----:B------:R-:W-:Y:S01]  /*0f60*/  PRMT R26, R7, 0x3340, R26 ;  /* 0x00003340071a7816 */ /* 0x000fe2000000001a */
[C---:B-1----:R-:W-:Y:S01]  /*0f70*/  IMAD.WIDE R22, R5.reuse, 0x4, R22 ;  /* 0x0000000405167825 */ /* 0x042fe200078e0216 */
[----:B------:R-:W-:Y:S02]  /*0f80*/  LEA.HI.X R5, R5, UR5, R0, 0x2, P0 ;  /* 0x0000000505057c11 */ /* 0x000fe400080f1400 */
[----:B------:R-:W-:Y:S02]  /*0f90*/  LEA.HI.X.SX32 R7, R2, UR9, 0x1, P1 ;  /* 0x0000000902077c11 */ /* 0x000fe400088f0eff */
[----:B------:R-:W-:Y:S02]  /*0fa0*/  PRMT R24, R24, 0x5410, R21 ;  /* 0x0000541018187816 */ /* 0x000fe40000000015 */
[----:B------:R-:W-:Y:S01]  /*0fb0*/  PRMT R25, R26, 0x5410, R25 ;  /* 0x000054101a197816 */ /* 0x000fe20000000019 */
[----:B---3--:R-:W-:Y:S04]  /*0fc0*/  STG.E.128 desc[UR6][R22.64], R8 ;  /* 0x0000000816007986 */ /* 0x008fe8000c101d06 */
[----:B----4-:R-:W-:Y:S04]  /*0fd0*/  STG.E.128 desc[UR6][R4.64+0x800], R16 ;  /* 0x0008001004007986 */ /* 0x010fe8000c101d06 */
[----:B------:R-:W-:Y:S01]  /*0fe0*/  STG.E.64 desc[UR6][R6.64], R24 ;  /* 0x0000001806007986 */ /* 0x000fe2000c101b06 */
[----:B------:R-:W-:Y:S05]  /*0ff0*/  EXIT ;  /* 0x000000000000794d */ /* 0x000fea0003800000 */
.L_x_0:
[----:B------:R-:W-:-:S00]  /*1000*/  BRA `(.L_x_0) ;  /* 0xfffffffc00fc7947 */ /* 0x000fc0000383ffff */
[----:B------:R-:W-:-:S00]  /*1010*/  NOP ;  /* 0x0000000000007918 */ /* 0x000fc00000000000 */
        /* <DEDUP_REMOVED lines=14> */
.L_x_1:


//--------------------- .nv.shared.triton_poi_fused_max_pool2d_with_indices_10 --------------------------
	.section	.nv.shared.triton_poi_fused_max_pool2d_with_indices_10,"aw",@nobits
	.sectionflags	@""
	.align	16
	.zero		1024


//--------------------- .nv.constant0.triton_poi_fused_max_pool2d_with_indices_10 --------------------------
	.section	.nv.constant0.triton_poi_fused_max_pool2d_with_indices_10,"a",@progbits
	.sectionflags	@""
	.align	4
.nv.constant0.triton_poi_fused_max_pool2d_with_indices_10:
	.zero		556
